//
// Generated by NVIDIA NVVM Compiler
//
// Compiler Build ID: CL-36424714
// Cuda compilation tools, release 13.0, V13.0.88
// Based on NVVM 20.0.0
//

.version 9.0
.target sm_100
.address_size 64

	// .globl	_Z20histogram_coarse_gpuPKiPiii

.visible .entry _Z20histogram_coarse_gpuPKiPiii(
	.param .u64 .ptr .align 1 _Z20histogram_coarse_gpuPKiPiii_param_0,
	.param .u64 .ptr .align 1 _Z20histogram_coarse_gpuPKiPiii_param_1,
	.param .u32 _Z20histogram_coarse_gpuPKiPiii_param_2,
	.param .u32 _Z20histogram_coarse_gpuPKiPiii_param_3
)
{
	.reg .pred 	%p<10>;
	.reg .b32 	%r<96>;
	.reg .b64 	%rd<72>;

	ld.param.u64 	%rd4, [_Z20histogram_coarse_gpuPKiPiii_param_0];
	ld.param.u64 	%rd5, [_Z20histogram_coarse_gpuPKiPiii_param_1];
	ld.param.u32 	%r22, [_Z20histogram_coarse_gpuPKiPiii_param_2];
	ld.param.u32 	%r23, [_Z20histogram_coarse_gpuPKiPiii_param_3];
	cvta.to.global.u64 	%rd1, %rd5;
	cvta.to.global.u64 	%rd2, %rd4;
	mov.u32 	%r24, %tid.x;
	mov.u32 	%r25, %ctaid.x;
	mov.u32 	%r26, %ntid.x;
	mad.lo.s32 	%r27, %r25, %r26, %r24;
	mul.lo.s32 	%r91, %r23, %r27;
	add.s32 	%r28, %r91, %r23;
	min.s32 	%r2, %r28, %r22;
	setp.ge.s32 	%p1, %r91, %r2;
	@%p1 bra 	$L__BB0_13;
	sub.s32 	%r3, %r2, %r91;
	and.b32  	%r4, %r3, 15;
	sub.s32 	%r29, %r91, %r2;
	setp.gt.u32 	%p2, %r29, -16;
	@%p2 bra 	$L__BB0_4;
	and.b32  	%r30, %r3, -16;
	neg.s32 	%r89, %r30;
	add.s64 	%rd3, %rd2, 32;
$L__BB0_3:
	.pragma "nounroll";
	mul.wide.s32 	%rd6, %r91, 4;
	add.s64 	%rd7, %rd3, %rd6;
	ld.global.u32 	%r31, [%rd7+-32];
	mul.wide.s32 	%rd8, %r31, 4;
	add.s64 	%rd9, %rd1, %rd8;
	atom.global.add.u32 	%r32, [%rd9], 1;
	ld.global.u32 	%r33, [%rd7+-28];
	mul.wide.s32 	%rd10, %r33, 4;
	add.s64 	%rd11, %rd1, %rd10;
	atom.global.add.u32 	%r34, [%rd11], 1;
	ld.global.u32 	%r35, [%rd7+-24];
	mul.wide.s32 	%rd12, %r35, 4;
	add.s64 	%rd13, %rd1, %rd12;
	atom.global.add.u32 	%r36, [%rd13], 1;
	ld.global.u32 	%r37, [%rd7+-20];
	mul.wide.s32 	%rd14, %r37, 4;
	add.s64 	%rd15, %rd1, %rd14;
	atom.global.add.u32 	%r38, [%rd15], 1;
	ld.global.u32 	%r39, [%rd7+-16];
	mul.wide.s32 	%rd16, %r39, 4;
	add.s64 	%rd17, %rd1, %rd16;
	atom.global.add.u32 	%r40, [%rd17], 1;
	ld.global.u32 	%r41, [%rd7+-12];
	mul.wide.s32 	%rd18, %r41, 4;
	add.s64 	%rd19, %rd1, %rd18;
	atom.global.add.u32 	%r42, [%rd19], 1;
	ld.global.u32 	%r43, [%rd7+-8];
	mul.wide.s32 	%rd20, %r43, 4;
	add.s64 	%rd21, %rd1, %rd20;
	atom.global.add.u32 	%r44, [%rd21], 1;
	ld.global.u32 	%r45, [%rd7+-4];
	mul.wide.s32 	%rd22, %r45, 4;
	add.s64 	%rd23, %rd1, %rd22;
	atom.global.add.u32 	%r46, [%rd23], 1;
	ld.global.u32 	%r47, [%rd7];
	mul.wide.s32 	%rd24, %r47, 4;
	add.s64 	%rd25, %rd1, %rd24;
	atom.global.add.u32 	%r48, [%rd25], 1;
	ld.global.u32 	%r49, [%rd7+4];
	mul.wide.s32 	%rd26, %r49, 4;
	add.s64 	%rd27, %rd1, %rd26;
	atom.global.add.u32 	%r50, [%rd27], 1;
	ld.global.u32 	%r51, [%rd7+8];
	mul.wide.s32 	%rd28, %r51, 4;
	add.s64 	%rd29, %rd1, %rd28;
	atom.global.add.u32 	%r52, [%rd29], 1;
	ld.global.u32 	%r53, [%rd7+12];
	mul.wide.s32 	%rd30, %r53, 4;
	add.s64 	%rd31, %rd1, %rd30;
	atom.global.add.u32 	%r54, [%rd31], 1;
	ld.global.u32 	%r55, [%rd7+16];
	mul.wide.s32 	%rd32, %r55, 4;
	add.s64 	%rd33, %rd1, %rd32;
	atom.global.add.u32 	%r56, [%rd33], 1;
	ld.global.u32 	%r57, [%rd7+20];
	mul.wide.s32 	%rd34, %r57, 4;
	add.s64 	%rd35, %rd1, %rd34;
	atom.global.add.u32 	%r58, [%rd35], 1;
	ld.global.u32 	%r59, [%rd7+24];
	mul.wide.s32 	%rd36, %r59, 4;
	add.s64 	%rd37, %rd1, %rd36;
	atom.global.add.u32 	%r60, [%rd37], 1;
	ld.global.u32 	%r61, [%rd7+28];
	mul.wide.s32 	%rd38, %r61, 4;
	add.s64 	%rd39, %rd1, %rd38;
	atom.global.add.u32 	%r62, [%rd39], 1;
	add.s32 	%r91, %r91, 16;
	add.s32 	%r89, %r89, 16;
	setp.ne.s32 	%p3, %r89, 0;
	@%p3 bra 	$L__BB0_3;
$L__BB0_4:
	setp.eq.s32 	%p4, %r4, 0;
	@%p4 bra 	$L__BB0_13;
	and.b32  	%r11, %r3, 7;
	setp.lt.u32 	%p5, %r4, 8;
	@%p5 bra 	$L__BB0_7;
	mul.wide.s32 	%rd40, %r91, 4;
	add.s64 	%rd41, %rd2, %rd40;
	ld.global.u32 	%r63, [%rd41];
	mul.wide.s32 	%rd42, %r63, 4;
	add.s64 	%rd43, %rd1, %rd42;
	atom.global.add.u32 	%r64, [%rd43], 1;
	ld.global.u32 	%r65, [%rd41+4];
	mul.wide.s32 	%rd44, %r65, 4;
	add.s64 	%rd45, %rd1, %rd44;
	atom.global.add.u32 	%r66, [%rd45], 1;
	ld.global.u32 	%r67, [%rd41+8];
	mul.wide.s32 	%rd46, %r67, 4;
	add.s64 	%rd47, %rd1, %rd46;
	atom.global.add.u32 	%r68, [%rd47], 1;
	ld.global.u32 	%r69, [%rd41+12];
	mul.wide.s32 	%rd48, %r69, 4;
	add.s64 	%rd49, %rd1, %rd48;
	atom.global.add.u32 	%r70, [%rd49], 1;
	ld.global.u32 	%r71, [%rd41+16];
	mul.wide.s32 	%rd50, %r71, 4;
	add.s64 	%rd51, %rd1, %rd50;
	atom.global.add.u32 	%r72, [%rd51], 1;
	ld.global.u32 	%r73, [%rd41+20];
	mul.wide.s32 	%rd52, %r73, 4;
	add.s64 	%rd53, %rd1, %rd52;
	atom.global.add.u32 	%r74, [%rd53], 1;
	ld.global.u32 	%r75, [%rd41+24];
	mul.wide.s32 	%rd54, %r75, 4;
	add.s64 	%rd55, %rd1, %rd54;
	atom.global.add.u32 	%r76, [%rd55], 1;
	ld.global.u32 	%r77, [%rd41+28];
	mul.wide.s32 	%rd56, %r77, 4;
	add.s64 	%rd57, %rd1, %rd56;
	atom.global.add.u32 	%r78, [%rd57], 1;
	add.s32 	%r91, %r91, 8;
$L__BB0_7:
	setp.eq.s32 	%p6, %r11, 0;
	@%p6 bra 	$L__BB0_13;
	and.b32  	%r14, %r3, 3;
	setp.lt.u32 	%p7, %r11, 4;
	@%p7 bra 	$L__BB0_10;
	mul.wide.s32 	%rd58, %r91, 4;
	add.s64 	%rd59, %rd2, %rd58;
	ld.global.u32 	%r79, [%rd59];
	mul.wide.s32 	%rd60, %r79, 4;
	add.s64 	%rd61, %rd1, %rd60;
	atom.global.add.u32 	%r80, [%rd61], 1;
	ld.global.u32 	%r81, [%rd59+4];
	mul.wide.s32 	%rd62, %r81, 4;
	add.s64 	%rd63, %rd1, %rd62;
	atom.global.add.u32 	%r82, [%rd63], 1;
	ld.global.u32 	%r83, [%rd59+8];
	mul.wide.s32 	%rd64, %r83, 4;
	add.s64 	%rd65, %rd1, %rd64;
	atom.global.add.u32 	%r84, [%rd65], 1;
	ld.global.u32 	%r85, [%rd59+12];
	mul.wide.s32 	%rd66, %r85, 4;
	add.s64 	%rd67, %rd1, %rd66;
	atom.global.add.u32 	%r86, [%rd67], 1;
	add.s32 	%r91, %r91, 4;
$L__BB0_10:
	setp.eq.s32 	%p8, %r14, 0;
	@%p8 bra 	$L__BB0_13;
	neg.s32 	%r94, %r14;
$L__BB0_12:
	.pragma "nounroll";
	mul.wide.s32 	%rd68, %r91, 4;
	add.s64 	%rd69, %rd2, %rd68;
	ld.global.u32 	%r87, [%rd69];
	mul.wide.s32 	%rd70, %r87, 4;
	add.s64 	%rd71, %rd1, %rd70;
	atom.global.add.u32 	%r88, [%rd71], 1;
	add.s32 	%r91, %r91, 1;
	add.s32 	%r94, %r94, 1;
	setp.ne.s32 	%p9, %r94, 0;
	@%p9 bra 	$L__BB0_12;
$L__BB0_13:
	ret;

}


// ===== COMPILED SASS (sm_100) =====

	.target	sm_100

	.elftype	@"ET_EXEC"


//--------------------- .note.nv.tkinfo           --------------------------
	.section	.note.nv.tkinfo,"",@"SHT_NOTE"
	.sectionflags	@"SHF_NOTE_NV_TKINFO"
	.tkinfo
        /*0018*/ 	.word	0x00000002
        /*0030*/ 	.string	""
        /*0030*/ 	.string	"ptxas"
        /*0030*/ 	.string	"Cuda compilation tools, release 13.0, V13.0.88"
        /*0030*/ 	.string	"Build cuda_13.0.r13.0/compiler.36424714_0"
        /*0030*/ 	.string	"-arch sm_100 -m 64 "



//--------------------- .note.nv.cuinfo           --------------------------
	.section	.note.nv.cuinfo,"",@"SHT_NOTE"
	.sectionflags	@"SHF_NOTE_NV_CUINFO"
        /*0018*/ 	.short	0x0002
        /*001a*/ 	.short	0x0064
        /*001c*/ 	.short	0x0082
	.zero		2


//--------------------- .nv.info                  --------------------------
	.section	.nv.info,"",@"SHT_CUDA_INFO"
	.align	4


	//----- nvinfo : EIATTR_REGCOUNT
	.align		4
        /*0000*/ 	.byte	0x04, 0x2f
        /*0002*/ 	.short	(.L_1 - .L_0)
	.align		4
.L_0:
        /*0004*/ 	.word	index@(_Z20histogram_coarse_gpuPKiPiii)
        /*0008*/ 	.word	0x00000018


	//----- nvinfo : EIATTR_FRAME_SIZE
	.align		4
.L_1:
        /*000c*/ 	.byte	0x04, 0x11
        /*000e*/ 	.short	(.L_3 - .L_2)
	.align		4
.L_2:
        /*0010*/ 	.word	index@(_Z20histogram_coarse_gpuPKiPiii)
        /*0014*/ 	.word	0x00000000


	//----- nvinfo : EIATTR_MIN_STACK_SIZE
	.align		4
.L_3:
        /*0018*/ 	.byte	0x04, 0x12
        /*001a*/ 	.short	(.L_5 - .L_4)
	.align		4
.L_4:
        /*001c*/ 	.word	index@(_Z20histogram_coarse_gpuPKiPiii)
        /*0020*/ 	.word	0x00000000
.L_5:


//--------------------- .nv.compat                --------------------------
	.section	.nv.compat,"",@"SHT_CUDA_COMPAT_INFO"
	.align	4
        /*0000*/ 	.byte	0x02, 0x09, 0x00, 0x00, 0x02, 0x02, 0x01, 0x00, 0x02, 0x05, 0x05, 0x00, 0x03, 0x07, 0x01, 0x01
        /*0010*/ 	.byte	0x02, 0x03, 0x00, 0x00, 0x02, 0x06, 0x01, 0x00, 0x04, 0x0b, 0x08, 0x00, 0x09, 0x00, 0x00, 0x00
        /*0020*/ 	.byte	0x00, 0x00, 0x00, 0x00


//--------------------- .nv.info._Z20histogram_coarse_gpuPKiPiii --------------------------
	.section	.nv.info._Z20histogram_coarse_gpuPKiPiii,"",@"SHT_CUDA_INFO"
	.sectionflags	@""
	.align	4


	//----- nvinfo : EIATTR_CUDA_API_VERSION
	.align		4
        /*0000*/ 	.byte	0x04, 0x37
        /*0002*/ 	.short	(.L_7 - .L_6)
.L_6:
        /*0004*/ 	.word	0x00000082


	//----- nvinfo : EIATTR_KPARAM_INFO
	.align		4
.L_7:
        /*0008*/ 	.byte	0x04, 0x17
        /*000a*/ 	.short	(.L_9 - .L_8)
.L_8:
        /*000c*/ 	.word	0x00000000
        /*0010*/ 	.short	0x0003
        /*0012*/ 	.short	0x0014
        /*0014*/ 	.byte	0x00, 0xf0, 0x11, 0x00


	//----- nvinfo : EIATTR_KPARAM_INFO
	.align		4
.L_9:
        /*0018*/ 	.byte	0x04, 0x17
        /*001a*/ 	.short	(.L_11 - .L_10)
.L_10:
        /*001c*/ 	.word	0x00000000
        /*0020*/ 	.short	0x0002
        /*0022*/ 	.short	0x0010
        /*0024*/ 	.byte	0x00, 0xf0, 0x11, 0x00


	//----- nvinfo : EIATTR_KPARAM_INFO
	.align		4
.L_11:
        /*0028*/ 	.byte	0x04, 0x17
        /*002a*/ 	.short	(.L_13 - .L_12)
.L_12:
        /*002c*/ 	.word	0x00000000
        /*0030*/ 	.short	0x0001
        /*0032*/ 	.short	0x0008
        /*0034*/ 	.byte	0x00, 0xf5, 0x21, 0x00


	//----- nvinfo : EIATTR_KPARAM_INFO
	.align		4
.L_13:
        /*0038*/ 	.byte	0x04, 0x17
        /*003a*/ 	.short	(.L_15 - .L_14)
.L_14:
        /*003c*/ 	.word	0x00000000
        /*0040*/ 	.short	0x0000
        /*0042*/ 	.short	0x0000
        /*0044*/ 	.byte	0x00, 0xf5, 0x21, 0x00


	//----- nvinfo : EIATTR_SPARSE_MMA_MASK
	.align		4
.L_15:
        /*0048*/ 	.byte	0x03, 0x50
        /*004a*/ 	.short	0x0000


	//----- nvinfo : EIATTR_MAXREG_COUNT
	.align		4
        /*004c*/ 	.byte	0x03, 0x1b
        /*004e*/ 	.short	0x00ff


	//----- nvinfo : EIATTR_MERCURY_ISA_VERSION
	.align		4
        /*0050*/ 	.byte	0x03, 0x5f
        /*0052*/ 	.short	0x0101


	//----- nvinfo : EIATTR_VRC_CTA_INIT_COUNT
	.align		4
        /*0054*/ 	.byte	0x02, 0x4a
	.zero		1
	.zero		1


	//----- nvinfo : EIATTR_EXIT_INSTR_OFFSETS
	.align		4
        /*0058*/ 	.byte	0x04, 0x1c
        /*005a*/ 	.short	(.L_17 - .L_16)


	//   ....[0]....
.L_16:
        /*005c*/ 	.word	0x00000090


	//   ....[1]....
        /*0060*/ 	.word	0x000004f0


	//   ....[2]....
        /*0064*/ 	.word	0x00000730


	//   ....[3]....
        /*0068*/ 	.word	0x000008b0


	//   ....[4]....
        /*006c*/ 	.word	0x00000980


	//----- nvinfo : EIATTR_CRS_STACK_SIZE
	.align		4
.L_17:
        /*0070*/ 	.byte	0x04, 0x1e
        /*0072*/ 	.short	(.L_19 - .L_18)
.L_18:
        /*0074*/ 	.word	0x00000000


	//----- nvinfo : EIATTR_CBANK_PARAM_SIZE
	.align		4
.L_19:
        /*0078*/ 	.byte	0x03, 0x19
        /*007a*/ 	.short	0x0018


	//----- nvinfo : EIATTR_PARAM_CBANK
	.align		4
        /*007c*/ 	.byte	0x04, 0x0a
        /*007e*/ 	.short	(.L_21 - .L_20)
	.align		4
.L_20:
        /*0080*/ 	.word	index@(.nv.constant0._Z20histogram_coarse_gpuPKiPiii)
        /*0084*/ 	.short	0x0380
        /*0086*/ 	.short	0x0018


	//----- nvinfo : EIATTR_SW_WAR
	.align		4
.L_21:
        /*0088*/ 	.byte	0x04, 0x36
        /*008a*/ 	.short	(.L_23 - .L_22)
.L_22:
        /*008c*/ 	.word	0x00000008
.L_23:


//--------------------- .nv.callgraph             --------------------------
	.section	.nv.callgraph,"",@"SHT_CUDA_CALLGRAPH"
	.align	4
	.sectionentsize	8
	.align		4
        /*0000*/ 	.word	0x00000000
	.align		4
        /*0004*/ 	.word	0xffffffff
	.align		4
        /*0008*/ 	.word	0x00000000
	.align		4
        /*000c*/ 	.word	0xfffffffe
	.align		4
        /*0010*/ 	.word	0x00000000
	.align		4
        /*0014*/ 	.word	0xfffffffd
	.align		4
        /*0018*/ 	.word	0x00000000
	.align		4
        /*001c*/ 	.word	0xfffffffc


//--------------------- .text._Z20histogram_coarse_gpuPKiPiii --------------------------
	.section	.text._Z20histogram_coarse_gpuPKiPiii,"ax",@progbits
	.align	128
        .global         _Z20histogram_coarse_gpuPKiPiii
        .type           _Z20histogram_coarse_gpuPKiPiii,@function
        .size           _Z20histogram_coarse_gpuPKiPiii,(.L_x_9 - _Z20histogram_coarse_gpuPKiPiii)
        .other          _Z20histogram_coarse_gpuPKiPiii,@"STO_CUDA_ENTRY STV_DEFAULT"
_Z20histogram_coarse_gpuPKiPiii:
.text._Z20histogram_coarse_gpuPKiPiii:
[----:B------:R-:W-:Y:S01]  /*0000*/  LDC R1, c[0x0][0x37c] ;  /* 0x0000df00ff017b82 */ /* 0x000fe20000000800 */
[----:B------:R-:W0:Y:S07]  /*0010*/  S2R R0, SR_TID.X ;  /* 0x0000000000007919 */ /* 0x000e2e0000002100 */
[----:B------:R-:W0:Y:S08]  /*0020*/  S2UR UR4, SR_CTAID.X ;  /* 0x00000000000479c3 */ /* 0x000e300000002500 */
[----:B------:R-:W0:Y:S08]  /*0030*/  LDC R3, c[0x0][0x360] ;  /* 0x0000d800ff037b82 */ /* 0x000e300000000800 */
[----:B------:R-:W1:Y:S01]  /*0040*/  LDC.64 R4, c[0x0][0x390] ;  /* 0x0000e400ff047b82 */ /* 0x000e620000000a00 */
[----:B0-----:R-:W-:-:S04]  /*0050*/  IMAD R0, R3, UR4, R0 ;  /* 0x0000000403007c24 */ /* 0x001fc8000f8e0200 */
[----:B-1----:R-:W-:-:S05]  /*0060*/  IMAD R0, R0, R5, RZ ;  /* 0x0000000500007224 */ /* 0x002fca00078e02ff */
[----:B------:R-:W-:-:S04]  /*0070*/  VIADDMNMX R3, R0, R5, R4, PT ;  /* 0x0000000500037246 */ /* 0x000fc80003800104 */
[----:B------:R-:W-:-:S13]  /*0080*/  ISETP.GE.AND P0, PT, R0, R3, PT ;  /* 0x000000030000720c */ /* 0x000fda0003f06270 */
[----:B------:R-:W-:Y:S05]  /*0090*/  @P0 EXIT ;  /* 0x000000000000094d */ /* 0x000fea0003800000 */
[CC--:B------:R-:W-:Y:S01]  /*00a0*/  IADD3 R2, PT, PT, R3.reuse, -R0.reuse, RZ ;  /* 0x8000000003027210 */ /* 0x0c0fe20007ffe0ff */
[----:B------:R-:W0:Y:S01]  /*00b0*/  LDCU.64 UR4, c[0x0][0x358] ;  /* 0x00006b00ff0477ac */ /* 0x000e220008000a00 */
[----:B------:R-:W-:Y:S01]  /*00c0*/  IADD3 R3, PT, PT, -R3, R0, RZ ;  /* 0x0000000003037210 */ /* 0x000fe20007ffe1ff */
[----:B------:R-:W-:Y:S01]  /*00d0*/  BSSY.RECONVERGENT B0, `(.L_x_0) ;  /* 0x0000041000007945 */ /* 0x000fe20003800200 */
[----:B------:R-:W-:Y:S02]  /*00e0*/  LOP3.LUT R11, R2, 0xf, RZ, 0xc0, !PT ;  /* 0x0000000f020b7812 */ /* 0x000fe400078ec0ff */
[----:B------:R-:W-:Y:S02]  /*00f0*/  ISETP.GT.U32.AND P1, PT, R3, -0x10, PT ;  /* 0xfffffff00300780c */ /* 0x000fe40003f24070 */
[----:B------:R-:W-:-:S11]  /*0100*/  ISETP.NE.AND P0, PT, R11, RZ, PT ;  /* 0x000000ff0b00720c */ /* 0x000fd60003f05270 */
[----:B0-----:R-:W-:Y:S05]  /*0110*/  @P1 BRA `(.L_x_1) ;  /* 0x0000000000f01947 */ /* 0x001fea0003800000 */
[----:B------:R-:W0:Y:S01]  /*0120*/  LDC.64 R4, c[0x0][0x380] ;  /* 0x0000e000ff047b82 */ /* 0x000e220000000a00 */
[----:B------:R-:W-:-:S04]  /*0130*/  LOP3.LUT R3, R2, 0xfffffff0, RZ, 0xc0, !PT ;  /* 0xfffffff002037812 */ /* 0x000fc800078ec0ff */
[----:B------:R-:W-:Y:S02]  /*0140*/  IADD3 R3, PT, PT, -R3, RZ, RZ ;  /* 0x000000ff03037210 */ /* 0x000fe40007ffe1ff */
[----:B0-----:R-:W-:-:S04]  /*0150*/  IADD3 R4, P1, PT, R4, 0x20, RZ ;  /* 0x0000002004047810 */ /* 0x001fc80007f3e0ff */
[----:B------:R-:W-:-:S09]  /*0160*/  IADD3.X R5, PT, PT, RZ, R5, RZ, P1, !PT ;  /* 0x00000005ff057210 */ /* 0x000fd20000ffe4ff */
.L_x_2:
[----:B------:R-:W-:Y:S01]  /*0170*/  IMAD.WIDE R8, R0, 0x4, R4 ;  /* 0x0000000400087825 */ /* 0x000fe200078e0204 */
[----:B---3--:R-:W0:Y:S04]  /*0180*/  LDC.64 R6, c[0x0][0x388] ;  /* 0x0000e200ff067b82 */ /* 0x008e280000000a00 */
[----:B------:R-:W0:Y:S01]  /*0190*/  LDG.E R13, desc[UR4][R8.64+-0x20] ;  /* 0xffffe004080d7981 */ /* 0x000e22000c1e1900 */
[----:B------:R-:W-:Y:S02]  /*01a0*/  HFMA2 R10, -RZ, RZ, 0, 5.9604644775390625e-08 ;  /* 0x00000001ff0a7431 */ /* 0x000fe400000001ff */
[----:B0-----:R-:W-:-:S05]  /*01b0*/  IMAD.WIDE R12, R13, 0x4, R6 ;  /* 0x000000040d0c7825 */ /* 0x001fca00078e0206 */
[----:B------:R0:W-:Y:S04]  /*01c0*/  REDG.E.ADD.STRONG.GPU desc[UR4][R12.64], R10 ;  /* 0x0000000a0c00798e */ /* 0x0001e8000c12e104 */
[----:B------:R-:W2:Y:S02]  /*01d0*/  LDG.E R15, desc[UR4][R8.64+-0x1c] ;  /* 0xffffe404080f7981 */ /* 0x000ea4000c1e1900 */
[----:B--2---:R-:W-:-:S05]  /*01e0*/  IMAD.WIDE R14, R15, 0x4, R6 ;  /* 0x000000040f0e7825 */ /* 0x004fca00078e0206 */
[----:B------:R1:W-:Y:S04]  /*01f0*/  REDG.E.ADD.STRONG.GPU desc[UR4][R14.64], R10 ;  /* 0x0000000a0e00798e */ /* 0x0003e8000c12e104 */
[----:B------:R-:W2:Y:S02]  /*0200*/  LDG.E R17, desc[UR4][R8.64+-0x18] ;  /* 0xffffe80408117981 */ /* 0x000ea4000c1e1900 */
[----:B--2---:R-:W-:-:S05]  /*0210*/  IMAD.WIDE R16, R17, 0x4, R6 ;  /* 0x0000000411107825 */ /* 0x004fca00078e0206 */
[----:B------:R2:W-:Y:S04]  /*0220*/  REDG.E.ADD.STRONG.GPU desc[UR4][R16.64], R10 ;  /* 0x0000000a1000798e */ /* 0x0005e8000c12e104 */
[----:B------:R-:W3:Y:S02]  /*0230*/  LDG.E R19, desc[UR4][R8.64+-0x14] ;  /* 0xffffec0408137981 */ /* 0x000ee4000c1e1900 */
[----:B---3--:R-:W-:-:S05]  /*0240*/  IMAD.WIDE R18, R19, 0x4, R6 ;  /* 0x0000000413127825 */ /* 0x008fca00078e0206 */
[----:B------:R3:W-:Y:S04]  /*0250*/  REDG.E.ADD.STRONG.GPU desc[UR4][R18.64], R10 ;  /* 0x0000000a1200798e */ /* 0x0007e8000c12e104 */
[----:B------:R-:W0:Y:S02]  /*0260*/  LDG.E R21, desc[UR4][R8.64+-0x10] ;  /* 0xfffff00408157981 */ /* 0x000e24000c1e1900 */
[----:B0-----:R-:W-:-:S05]  /*0270*/  IMAD.WIDE R12, R21, 0x4, R6 ;  /* 0x00000004150c7825 */ /* 0x001fca00078e0206 */
[----:B------:R0:W-:Y:S04]  /*0280*/  REDG.E.ADD.STRONG.GPU desc[UR4][R12.64], R10 ;  /* 0x0000000a0c00798e */ /* 0x0001e8000c12e104 */
[----:B------:R-:W1:Y:S02]  /*0290*/  LDG.E R21, desc[UR4][R8.64+-0xc] ;  /* 0xfffff40408157981 */ /* 0x000e64000c1e1900 */
[----:B-1----:R-:W-:-:S05]  /*02a0*/  IMAD.WIDE R14, R21, 0x4, R6 ;  /* 0x00000004150e7825 */ /* 0x002fca00078e0206 */
        /* <DEDUP_REMOVED lines=25> */
[----:B------:R-:W2:Y:S01]  /*0440*/  LDG.E R21, desc[UR4][R8.64+0x18] ;  /* 0x0000180408157981 */ /* 0x000ea2000c1e1900 */
[----:B------:R-:W-:Y:S01]  /*0450*/  IADD3 R3, PT, PT, R3, 0x10, RZ ;  /* 0x0000001003037810 */ /* 0x000fe20007ffe0ff */
[----:B--2---:R-:W-:-:S05]  /*0460*/  IMAD.WIDE R16, R21, 0x4, R6 ;  /* 0x0000000415107825 */ /* 0x004fca00078e0206 */
[----:B------:R3:W-:Y:S04]  /*0470*/  REDG.E.ADD.STRONG.GPU desc[UR4][R16.64], R10 ;  /* 0x0000000a1000798e */ /* 0x0007e8000c12e104 */
[----:B------:R-:W2:Y:S01]  /*0480*/  LDG.E R21, desc[UR4][R8.64+0x1c] ;  /* 0x00001c0408157981 */ /* 0x000ea2000c1e1900 */
[----:B------:R-:W-:Y:S02]  /*0490*/  ISETP.NE.AND P1, PT, R3, RZ, PT ;  /* 0x000000ff0300720c */ /* 0x000fe40003f25270 */
[----:B------:R-:W-:Y:S01]  /*04a0*/  IADD3 R0, PT, PT, R0, 0x10, RZ ;  /* 0x0000001000007810 */ /* 0x000fe20007ffe0ff */
[----:B--2---:R-:W-:-:S05]  /*04b0*/  IMAD.WIDE R6, R21, 0x4, R6 ;  /* 0x0000000415067825 */ /* 0x004fca00078e0206 */
[----:B------:R3:W-:Y:S05]  /*04c0*/  REDG.E.ADD.STRONG.GPU desc[UR4][R6.64], R10 ;  /* 0x0000000a0600798e */ /* 0x0007ea000c12e104 */
[----:B------:R-:W-:Y:S05]  /*04d0*/  @P1 BRA `(.L_x_2) ;  /* 0xfffffffc00241947 */ /* 0x000fea000383ffff */
.L_x_1:
[----:B------:R-:W-:Y:S05]  /*04e0*/  BSYNC.RECONVERGENT B0 ;  /* 0x0000000000007941 */ /* 0x000fea0003800200 */
.L_x_0:
[----:B------:R-:W-:Y:S05]  /*04f0*/  @!P0 EXIT ;  /* 0x000000000000894d */ /* 0x000fea0003800000 */
[----:B------:R-:W-:Y:S01]  /*0500*/  ISETP.GE.U32.AND P0, PT, R11, 0x8, PT ;  /* 0x000000080b00780c */ /* 0x000fe20003f06070 */
[----:B------:R-:W-:Y:S01]  /*0510*/  BSSY.RECONVERGENT B0, `(.L_x_3) ;  /* 0x0000021000007945 */ /* 0x000fe20003800200 */
[----:B---3--:R-:W-:-:S04]  /*0520*/  LOP3.LUT R16, R2, 0x7, RZ, 0xc0, !PT ;  /* 0x0000000702107812 */ /* 0x008fc800078ec0ff */
[----:B------:R-:W-:-:S07]  /*0530*/  ISETP.NE.AND P1, PT, R16, RZ, PT ;  /* 0x000000ff1000720c */ /* 0x000fce0003f25270 */
[----:B------:R-:W-:Y:S06]  /*0540*/  @!P0 BRA `(.L_x_4) ;  /* 0x0000000000748947 */ /* 0x000fec0003800000 */
[----:B------:R-:W0:Y:S08]  /*0550*/  LDC.64 R4, c[0x0][0x380] ;  /* 0x0000e000ff047b82 */ /* 0x000e300000000a00 */
[----:B------:R-:W1:Y:S01]  /*0560*/  LDC.64 R6, c[0x0][0x388] ;  /* 0x0000e200ff067b82 */ /* 0x000e620000000a00 */
[----:B0-----:R-:W-:-:S05]  /*0570*/  IMAD.WIDE R4, R0, 0x4, R4 ;  /* 0x0000000400047825 */ /* 0x001fca00078e0204 */
[----:B------:R-:W1:Y:S01]  /*0580*/  LDG.E R9, desc[UR4][R4.64] ;  /* 0x0000000404097981 */ /* 0x000e62000c1e1900 */
[----:B------:R-:W-:Y:S01]  /*0590*/  MOV R3, 0x1 ;  /* 0x0000000100037802 */ /* 0x000fe20000000f00 */
[----:B-1----:R-:W-:-:S05]  /*05a0*/  IMAD.WIDE R8, R9, 0x4, R6 ;  /* 0x0000000409087825 */ /* 0x002fca00078e0206 */
        /* <DEDUP_REMOVED lines=19> */
[----:B------:R-:W2:Y:S02]  /*06e0*/  LDG.E R17, desc[UR4][R4.64+0x1c] ;  /* 0x00001c0404117981 */ /* 0x000ea4000c1e1900 */
[----:B--2---:R-:W-:-:S05]  /*06f0*/  IMAD.WIDE R6, R17, 0x4, R6 ;  /* 0x0000000411067825 */ /* 0x004fca00078e0206 */
[----:B------:R3:W-:Y:S01]  /*0700*/  REDG.E.ADD.STRONG.GPU desc[UR4][R6.64], R3 ;  /* 0x000000030600798e */ /* 0x0007e2000c12e104 */
[----:B------:R-:W-:-:S07]  /*0710*/  IADD3 R0, PT, PT, R0, 0x8, RZ ;  /* 0x0000000800007810 */ /* 0x000fce0007ffe0ff */
.L_x_4:
[----:B------:R-:W-:Y:S05]  /*0720*/  BSYNC.RECONVERGENT B0 ;  /* 0x0000000000007941 */ /* 0x000fea0003800200 */
.L_x_3:
        /* <DEDUP_REMOVED lines=10> */
[----:B------:R-:W-:Y:S02]  /*07d0*/  HFMA2 R15, -RZ, RZ, 0, 5.9604644775390625e-08 ;  /* 0x00000001ff0f7431 */ /* 0x000fe400000001ff */
        /* <DEDUP_REMOVED lines=12> */
.L_x_6:
[----:B------:R-:W-:Y:S05]  /*08a0*/  BSYNC.RECONVERGENT B0 ;  /* 0x0000000000007941 */ /* 0x000fea0003800200 */
.L_x_5:
[----:B------:R-:W-:Y:S05]  /*08b0*/  @!P1 EXIT ;  /* 0x000000000000994d */ /* 0x000fea0003800000 */
[----:B0-----:R-:W0:Y:S01]  /*08c0*/  LDC.64 R6, c[0x0][0x380] ;  /* 0x0000e000ff067b82 */ /* 0x001e220000000a00 */
[----:B------:R-:W-:-:S07]  /*08d0*/  IADD3 R10, PT, PT, -R12, RZ, RZ ;  /* 0x000000ff0c0a7210 */ /* 0x000fce0007ffe1ff */
[----:B------:R-:W1:Y:S02]  /*08e0*/  LDC.64 R8, c[0x0][0x388] ;  /* 0x0000e200ff087b82 */ /* 0x000e640000000a00 */
.L_x_7:
[----:B0-----:R-:W-:-:S06]  /*08f0*/  IMAD.WIDE R2, R0, 0x4, R6 ;  /* 0x0000000400027825 */ /* 0x001fcc00078e0206 */
[----:B------:R-:W1:Y:S01]  /*0900*/  LDG.E R3, desc[UR4][R2.64] ;  /* 0x0000000402037981 */ /* 0x000e62000c1e1900 */
[----:B------:R-:W-:Y:S02]  /*0910*/  IADD3 R10, PT, PT, R10, 0x1, RZ ;  /* 0x000000010a0a7810 */ /* 0x000fe40007ffe0ff */
[----:B--2---:R-:W-:Y:S02]  /*0920*/  MOV R11, 0x1 ;  /* 0x00000001000b7802 */ /* 0x004fe40000000f00 */
[----:B------:R-:W-:Y:S02]  /*0930*/  ISETP.NE.AND P0, PT, R10, RZ, PT ;  /* 0x000000ff0a00720c */ /* 0x000fe40003f05270 */
[----:B------:R-:W-:Y:S01]  /*0940*/  IADD3 R0, PT, PT, R0, 0x1, RZ ;  /* 0x0000000100007810 */ /* 0x000fe20007ffe0ff */
[----:B-1----:R-:W-:-:S05]  /*0950*/  IMAD.WIDE R4, R3, 0x4, R8 ;  /* 0x0000000403047825 */ /* 0x002fca00078e0208 */
[----:B------:R2:W-:Y:S05]  /*0960*/  REDG.E.ADD.STRONG.GPU desc[UR4][R4.64], R11 ;  /* 0x0000000b0400798e */ /* 0x0005ea000c12e104 */
[----:B------:R-:W-:Y:S05]  /*0970*/  @P0 BRA `(.L_x_7) ;  /* 0xfffffffc00dc0947 */ /* 0x000fea000383ffff */
[----:B------:R-:W-:Y:S05]  /*0980*/  EXIT ;  /* 0x000000000000794d */ /* 0x000fea0003800000 */
.L_x_8:
[----:B------:R-:W-:-:S00]  /*0990*/  BRA `(.L_x_8) ;  /* 0xfffffffc00fc7947 */ /* 0x000fc0000383ffff */
[----:B------:R-:W-:-:S00]  /*09a0*/  NOP ;  /* 0x0000000000007918 */ /* 0x000fc00000000000 */
        /* <DEDUP_REMOVED lines=13> */
.L_x_9:


//--------------------- .nv.shared.reserved.0     --------------------------
	.section	.nv.shared.reserved.0,"aw",@nobits
	.weak		__nv_reservedSMEM_offset_0_alias
	.size		__nv_reservedSMEM_offset_0_alias, 0, 64
	.other		__nv_reservedSMEM_offset_0_alias,@"STO_CUDA_RESERVED_SHARED STV_DEFAULT"
__nv_reservedSMEM_offset_0_alias:
	.zero		0
	.zero		64


//--------------------- .nv.constant0._Z20histogram_coarse_gpuPKiPiii --------------------------
	.section	.nv.constant0._Z20histogram_coarse_gpuPKiPiii,"a",@progbits
	.sectionflags	@""
	.align	4
.nv.constant0._Z20histogram_coarse_gpuPKiPiii:
	.zero		920


//--------------------- SYMBOLS --------------------------

	.type		.nv.reservedSmem.offset0,@object
	.size		.nv.reservedSmem.offset0,0x4
